//
// Generated by NVIDIA NVVM Compiler
//
// Compiler Build ID: CL-36424714
// Cuda compilation tools, release 13.0, V13.0.88
// Based on NVVM 20.0.0
//

.version 9.0
.target sm_100
.address_size 64

	// .globl	default_function_kernel
.global .align 4 .b8 __cudart_i2opi_f[24] = {65, 144, 67, 60, 153, 149, 98, 219, 192, 221, 52, 245, 209, 87, 39, 252, 41, 21, 68, 78, 110, 131, 249, 162};

.visible .entry default_function_kernel(
	.param .u64 .ptr .align 1 default_function_kernel_param_0,
	.param .u64 .ptr .align 1 default_function_kernel_param_1
)
.maxntid 42
{
	.local .align 4 .b8 	__local_depot0[28];
	.reg .b64 	%SP;
	.reg .b64 	%SPL;
	.reg .pred 	%p<10>;
	.reg .b32 	%r<44>;
	.reg .b32 	%f<28>;
	.reg .b64 	%rd<29>;
	.reg .b64 	%fd<3>;

	mov.u64 	%SPL, __local_depot0;
	ld.param.u64 	%rd9, [default_function_kernel_param_0];
	ld.param.u64 	%rd10, [default_function_kernel_param_1];
	add.u64 	%rd1, %SPL, 0;
	mov.u32 	%r1, %ctaid.x;
	mov.u32 	%r2, %tid.x;
	shr.u32 	%r18, %r2, 1;
	mad.lo.s32 	%r19, %r1, 21, %r18;
	setp.gt.u32 	%p1, %r19, 3339819;
	@%p1 bra 	$L__BB0_10;
	cvta.to.global.u64 	%rd12, %rd10;
	mad.lo.s32 	%r3, %r1, 42, %r2;
	mul.wide.u32 	%rd13, %r3, 4;
	add.s64 	%rd14, %rd12, %rd13;
	ld.global.nc.f32 	%f1, [%rd14];
	mul.f32 	%f7, %f1, 0f3F22F983;
	cvt.rni.s32.f32 	%r43, %f7;
	cvt.rn.f32.s32 	%f8, %r43;
	fma.rn.f32 	%f9, %f8, 0fBFC90FDA, %f1;
	fma.rn.f32 	%f10, %f8, 0fB3A22168, %f9;
	fma.rn.f32 	%f27, %f8, 0fA7C234C5, %f10;
	abs.f32 	%f3, %f1;
	setp.ltu.f32 	%p2, %f3, 0f47CE4780;
	@%p2 bra 	$L__BB0_9;
	setp.neu.f32 	%p3, %f3, 0f7F800000;
	@%p3 bra 	$L__BB0_4;
	mov.f32 	%f13, 0f00000000;
	mul.rn.f32 	%f27, %f1, %f13;
	mov.b32 	%r43, 0;
	bra.uni 	$L__BB0_9;
$L__BB0_4:
	mov.b32 	%r5, %f1;
	shl.b32 	%r21, %r5, 8;
	or.b32  	%r6, %r21, -2147483648;
	mov.b64 	%rd28, 0;
	mov.b32 	%r40, 0;
	mov.u64 	%rd26, __cudart_i2opi_f;
	mov.u64 	%rd27, %rd1;
$L__BB0_5:
	.pragma "nounroll";
	ld.global.nc.u32 	%r22, [%rd26];
	mad.wide.u32 	%rd17, %r22, %r6, %rd28;
	shr.u64 	%rd28, %rd17, 32;
	st.local.u32 	[%rd27], %rd17;
	add.s32 	%r40, %r40, 1;
	add.s64 	%rd27, %rd27, 4;
	add.s64 	%rd26, %rd26, 4;
	setp.ne.s32 	%p4, %r40, 6;
	@%p4 bra 	$L__BB0_5;
	shr.u32 	%r23, %r5, 23;
	st.local.u32 	[%rd1+24], %rd28;
	and.b32  	%r9, %r23, 31;
	and.b32  	%r24, %r23, 224;
	add.s32 	%r25, %r24, -128;
	shr.u32 	%r26, %r25, 5;
	mul.wide.u32 	%rd18, %r26, 4;
	sub.s64 	%rd8, %rd1, %rd18;
	ld.local.u32 	%r41, [%rd8+24];
	ld.local.u32 	%r42, [%rd8+20];
	setp.eq.s32 	%p5, %r9, 0;
	@%p5 bra 	$L__BB0_8;
	shf.l.wrap.b32 	%r41, %r42, %r41, %r9;
	ld.local.u32 	%r27, [%rd8+16];
	shf.l.wrap.b32 	%r42, %r27, %r42, %r9;
$L__BB0_8:
	shr.u32 	%r28, %r41, 30;
	shf.l.wrap.b32 	%r29, %r42, %r41, 2;
	shl.b32 	%r30, %r42, 2;
	shr.u32 	%r31, %r29, 31;
	add.s32 	%r32, %r31, %r28;
	neg.s32 	%r33, %r32;
	setp.lt.s32 	%p6, %r5, 0;
	selp.b32 	%r43, %r33, %r32, %p6;
	xor.b32  	%r34, %r29, %r5;
	shr.s32 	%r35, %r29, 31;
	xor.b32  	%r36, %r35, %r29;
	xor.b32  	%r37, %r35, %r30;
	cvt.u64.u32 	%rd19, %r36;
	shl.b64 	%rd20, %rd19, 32;
	cvt.u64.u32 	%rd21, %r37;
	or.b64  	%rd22, %rd20, %rd21;
	cvt.rn.f64.s64 	%fd1, %rd22;
	mul.f64 	%fd2, %fd1, 0d3BF921FB54442D19;
	cvt.rn.f32.f64 	%f11, %fd2;
	neg.f32 	%f12, %f11;
	setp.lt.s32 	%p7, %r34, 0;
	selp.f32 	%f27, %f12, %f11, %p7;
$L__BB0_9:
	mul.f32 	%f14, %f27, %f27;
	fma.rn.f32 	%f15, %f14, 0f3C190000, 0f3B560000;
	fma.rn.f32 	%f16, %f15, %f14, 0f3CC70000;
	fma.rn.f32 	%f17, %f16, %f14, 0f3D5B0000;
	fma.rn.f32 	%f18, %f17, %f14, 0f3E089438;
	fma.rn.f32 	%f19, %f18, %f14, 0f3EAAAA88;
	mul.rn.f32 	%f20, %f14, %f27;
	fma.rn.f32 	%f21, %f19, %f20, %f27;
	abs.f32 	%f22, %f27;
	setp.eq.f32 	%p8, %f22, 0f3A00B43C;
	selp.f32 	%f23, %f27, %f21, %p8;
	and.b32  	%r39, %r43, 1;
	setp.eq.b32 	%p9, %r39, 1;
	neg.f32 	%f24, %f23;
	rcp.approx.ftz.f32 	%f25, %f24;
	selp.f32 	%f26, %f25, %f23, %p9;
	cvta.to.global.u64 	%rd23, %rd9;
	add.s64 	%rd25, %rd23, %rd13;
	st.global.f32 	[%rd25], %f26;
$L__BB0_10:
	ret;

}


// ===== COMPILED SASS (sm_100) =====

	.target	sm_100

	.elftype	@"ET_EXEC"


//--------------------- .note.nv.tkinfo           --------------------------
	.section	.note.nv.tkinfo,"",@"SHT_NOTE"
	.sectionflags	@"SHF_NOTE_NV_TKINFO"
	.tkinfo
        /*0018*/ 	.word	0x00000002
        /*0030*/ 	.string	""
        /*0030*/ 	.string	"ptxas"
        /*0030*/ 	.string	"Cuda compilation tools, release 13.0, V13.0.88"
        /*0030*/ 	.string	"Build cuda_13.0.r13.0/compiler.36424714_0"
        /*0030*/ 	.string	"-arch sm_100 -m 64 "



//--------------------- .note.nv.cuinfo           --------------------------
	.section	.note.nv.cuinfo,"",@"SHT_NOTE"
	.sectionflags	@"SHF_NOTE_NV_CUINFO"
        /*0018*/ 	.short	0x0002
        /*001a*/ 	.short	0x0064
        /*001c*/ 	.short	0x0082
	.zero		2


//--------------------- .nv.info                  --------------------------
	.section	.nv.info,"",@"SHT_CUDA_INFO"
	.align	4


	//----- nvinfo : EIATTR_REGCOUNT
	.align		4
        /*0000*/ 	.byte	0x04, 0x2f
        /*0002*/ 	.short	(.L_2 - .L_1)
	.align		4
.L_1:
        /*0004*/ 	.word	index@(default_function_kernel)
        /*0008*/ 	.word	0x00000012


	//----- nvinfo : EIATTR_FRAME_SIZE
	.align		4
.L_2:
        /*000c*/ 	.byte	0x04, 0x11
        /*000e*/ 	.short	(.L_4 - .L_3)
	.align		4
.L_3:
        /*0010*/ 	.word	index@(default_function_kernel)
        /*0014*/ 	.word	0x00000000


	//----- nvinfo : EIATTR_MIN_STACK_SIZE
	.align		4
.L_4:
        /*0018*/ 	.byte	0x04, 0x12
        /*001a*/ 	.short	(.L_6 - .L_5)
	.align		4
.L_5:
        /*001c*/ 	.word	index@(default_function_kernel)
        /*0020*/ 	.word	0x00000000
.L_6:


//--------------------- .nv.compat                --------------------------
	.section	.nv.compat,"",@"SHT_CUDA_COMPAT_INFO"
	.align	4
        /*0000*/ 	.byte	0x02, 0x09, 0x00, 0x00, 0x02, 0x02, 0x01, 0x00, 0x02, 0x05, 0x05, 0x00, 0x03, 0x07, 0x01, 0x01
        /*0010*/ 	.byte	0x02, 0x03, 0x00, 0x00, 0x02, 0x06, 0x01, 0x00, 0x04, 0x0b, 0x08, 0x00, 0x01, 0x00, 0x00, 0x00
        /*0020*/ 	.byte	0x00, 0x00, 0x00, 0x00


//--------------------- .nv.info.default_function_kernel --------------------------
	.section	.nv.info.default_function_kernel,"",@"SHT_CUDA_INFO"
	.sectionflags	@""
	.align	4


	//----- nvinfo : EIATTR_CUDA_API_VERSION
	.align		4
        /*0000*/ 	.byte	0x04, 0x37
        /*0002*/ 	.short	(.L_8 - .L_7)
.L_7:
        /*0004*/ 	.word	0x00000082


	//----- nvinfo : EIATTR_KPARAM_INFO
	.align		4
.L_8:
        /*0008*/ 	.byte	0x04, 0x17
        /*000a*/ 	.short	(.L_10 - .L_9)
.L_9:
        /*000c*/ 	.word	0x00000000
        /*0010*/ 	.short	0x0001
        /*0012*/ 	.short	0x0008
        /*0014*/ 	.byte	0x00, 0xf5, 0x21, 0x00


	//----- nvinfo : EIATTR_KPARAM_INFO
	.align		4
.L_10:
        /*0018*/ 	.byte	0x04, 0x17
        /*001a*/ 	.short	(.L_12 - .L_11)
.L_11:
        /*001c*/ 	.word	0x00000000
        /*0020*/ 	.short	0x0000
        /*0022*/ 	.short	0x0000
        /*0024*/ 	.byte	0x00, 0xf5, 0x21, 0x00


	//----- nvinfo : EIATTR_SPARSE_MMA_MASK
	.align		4
.L_12:
        /*0028*/ 	.byte	0x03, 0x50
        /*002a*/ 	.short	0x0000


	//----- nvinfo : EIATTR_MAXREG_COUNT
	.align		4
        /*002c*/ 	.byte	0x03, 0x1b
        /*002e*/ 	.short	0x00ff


	//----- nvinfo : EIATTR_MERCURY_ISA_VERSION
	.align		4
        /*0030*/ 	.byte	0x03, 0x5f
        /*0032*/ 	.short	0x0101


	//----- nvinfo : EIATTR_VRC_CTA_INIT_COUNT
	.align		4
        /*0034*/ 	.byte	0x02, 0x4a
	.zero		1
	.zero		1


	//----- nvinfo : EIATTR_EXIT_INSTR_OFFSETS
	.align		4
        /*0038*/ 	.byte	0x04, 0x1c
        /*003a*/ 	.short	(.L_14 - .L_13)


	//   ....[0]....
.L_13:
        /*003c*/ 	.word	0x00000060


	//   ....[1]....
        /*0040*/ 	.word	0x00000860


	//----- nvinfo : EIATTR_MAX_THREADS
	.align		4
.L_14:
        /*0044*/ 	.byte	0x04, 0x05
        /*0046*/ 	.short	(.L_16 - .L_15)
.L_15:
        /*0048*/ 	.word	0x0000002a
        /*004c*/ 	.word	0x00000001
        /*0050*/ 	.word	0x00000001


	//----- nvinfo : EIATTR_CRS_STACK_SIZE
	.align		4
.L_16:
        /*0054*/ 	.byte	0x04, 0x1e
        /*0056*/ 	.short	(.L_18 - .L_17)
.L_17:
        /*0058*/ 	.word	0x00000000


	//----- nvinfo : EIATTR_CBANK_PARAM_SIZE
	.align		4
.L_18:
        /*005c*/ 	.byte	0x03, 0x19
        /*005e*/ 	.short	0x0010


	//----- nvinfo : EIATTR_PARAM_CBANK
	.align		4
        /*0060*/ 	.byte	0x04, 0x0a
        /*0062*/ 	.short	(.L_20 - .L_19)
	.align		4
.L_19:
        /*0064*/ 	.word	index@(.nv.constant0.default_function_kernel)
        /*0068*/ 	.short	0x0380
        /*006a*/ 	.short	0x0010


	//----- nvinfo : EIATTR_SW_WAR
	.align		4
.L_20:
        /*006c*/ 	.byte	0x04, 0x36
        /*006e*/ 	.short	(.L_22 - .L_21)
.L_21:
        /*0070*/ 	.word	0x00000008
.L_22:


//--------------------- .nv.callgraph             --------------------------
	.section	.nv.callgraph,"",@"SHT_CUDA_CALLGRAPH"
	.align	4
	.sectionentsize	8
	.align		4
        /*0000*/ 	.word	0x00000000
	.align		4
        /*0004*/ 	.word	0xffffffff
	.align		4
        /*0008*/ 	.word	0x00000000
	.align		4
        /*000c*/ 	.word	0xfffffffe
	.align		4
        /*0010*/ 	.word	0x00000000
	.align		4
        /*0014*/ 	.word	0xfffffffd
	.align		4
        /*0018*/ 	.word	0x00000000
	.align		4
        /*001c*/ 	.word	0xfffffffc


//--------------------- .nv.constant4             --------------------------
	.section	.nv.constant4,"a",@progbits
	.align	8
	.align		8
.nv.constant4:
        /*0000*/ 	.dword	__cudart_i2opi_f


//--------------------- .text.default_function_kernel --------------------------
	.section	.text.default_function_kernel,"ax",@progbits
	.align	128
        .global         default_function_kernel
        .type           default_function_kernel,@function
        .size           default_function_kernel,(.L_x_6 - default_function_kernel)
        .other          default_function_kernel,@"STO_CUDA_ENTRY STV_DEFAULT"
default_function_kernel:
.text.default_function_kernel:
[----:B------:R-:W-:Y:S01]  /*0000*/  LDC R1, c[0x0][0x37c] ;  /* 0x0000df00ff017b82 */ /* 0x000fe20000000800 */
[----:B------:R-:W0:Y:S01]  /*0010*/  S2R R4, SR_TID.X ;  /* 0x0000000000047919 */ /* 0x000e220000002100 */
[----:B------:R-:W1:Y:S01]  /*0020*/  S2R R5, SR_CTAID.X ;  /* 0x0000000000057919 */ /* 0x000e620000002500 */
[----:B0-----:R-:W-:-:S05]  /*0030*/  SHF.R.U32.HI R0, RZ, 0x1, R4 ;  /* 0x00000001ff007819 */ /* 0x001fca0000011604 */
[----:B-1----:R-:W-:-:S05]  /*0040*/  IMAD R0, R5, 0x15, R0 ;  /* 0x0000001505007824 */ /* 0x002fca00078e0200 */
[----:B------:R-:W-:-:S13]  /*0050*/  ISETP.GT.U32.AND P0, PT, R0, 0x32f62b, PT ;  /* 0x0032f62b0000780c */ /* 0x000fda0003f04070 */
[----:B------:R-:W-:Y:S05]  /*0060*/  @P0 EXIT ;  /* 0x000000000000094d */ /* 0x000fea0003800000 */
[----:B------:R-:W0:Y:S01]  /*0070*/  LDC.64 R2, c[0x0][0x388] ;  /* 0x0000e200ff027b82 */ /* 0x000e220000000a00 */
[----:B------:R-:W1:Y:S01]  /*0080*/  LDCU.64 UR6, c[0x0][0x358] ;  /* 0x00006b00ff0677ac */ /* 0x000e620008000a00 */
[----:B------:R-:W-:-:S04]  /*0090*/  IMAD R0, R5, 0x2a, R4 ;  /* 0x0000002a05007824 */ /* 0x000fc800078e0204 */
[----:B0-----:R-:W-:-:S06]  /*00a0*/  IMAD.WIDE.U32 R2, R0, 0x4, R2 ;  /* 0x0000000400027825 */ /* 0x001fcc00078e0002 */
[----:B-1----:R-:W2:Y:S01]  /*00b0*/  LDG.E.CONSTANT R2, desc[UR6][R2.64] ;  /* 0x0000000602027981 */ /* 0x002ea2000c1e9900 */
[----:B------:R-:W-:Y:S01]  /*00c0*/  BSSY.RECONVERGENT B0, `(.L_x_0) ;  /* 0x0000069000007945 */ /* 0x000fe20003800200 */
[C---:B--2---:R-:W-:Y:S01]  /*00d0*/  FMUL R4, R2.reuse, 0.63661974668502807617 ;  /* 0x3f22f98302047820 */ /* 0x044fe20000400000 */
[----:B------:R-:W-:-:S03]  /*00e0*/  FSETP.GE.AND P0, PT, |R2|, 105615, PT ;  /* 0x47ce47800200780b */ /* 0x000fc60003f06200 */
[----:B------:R-:W0:Y:S02]  /*00f0*/  F2I.NTZ R8, R4 ;  /* 0x0000000400087305 */ /* 0x000e240000203100 */
[----:B0-----:R-:W-:-:S05]  /*0100*/  I2FP.F32.S32 R5, R8 ;  /* 0x0000000800057245 */ /* 0x001fca0000201400 */
[----:B------:R-:W-:-:S04]  /*0110*/  FFMA R6, R5, -1.5707962512969970703, R2 ;  /* 0xbfc90fda05067823 */ /* 0x000fc80000000002 */
[----:B------:R-:W-:-:S04]  /*0120*/  FFMA R6, R5, -7.5497894158615963534e-08, R6 ;  /* 0xb3a2216805067823 */ /* 0x000fc80000000006 */
[----:B------:R-:W-:Y:S01]  /*0130*/  FFMA R6, R5, -5.3903029534742383927e-15, R6 ;  /* 0xa7c234c505067823 */ /* 0x000fe20000000006 */
[----:B------:R-:W-:Y:S06]  /*0140*/  @!P0 BRA `(.L_x_1) ;  /* 0x0000000400808947 */ /* 0x000fec0003800000 */
[----:B------:R-:W-:-:S13]  /*0150*/  FSETP.NEU.AND P0, PT, |R2|, +INF , PT ;  /* 0x7f8000000200780b */ /* 0x000fda0003f0d200 */
[----:B------:R-:W-:Y:S01]  /*0160*/  @!P0 FMUL R6, RZ, R2 ;  /* 0x00000002ff068220 */ /* 0x000fe20000400000 */
[----:B------:R-:W-:Y:S01]  /*0170*/  @!P0 IMAD.MOV.U32 R8, RZ, RZ, RZ ;  /* 0x000000ffff088224 */ /* 0x000fe200078e00ff */
[----:B------:R-:W-:Y:S06]  /*0180*/  @!P0 BRA `(.L_x_1) ;  /* 0x0000000400708947 */ /* 0x000fec0003800000 */
[----:B------:R-:W-:Y:S01]  /*0190*/  IMAD.SHL.U32 R3, R2, 0x100, RZ ;  /* 0x0000010002037824 */ /* 0x000fe200078e00ff */
[----:B------:R-:W0:Y:S01]  /*01a0*/  LDCU.64 UR8, c[0x4][URZ] ;  /* 0x01000000ff0877ac */ /* 0x000e220008000a00 */
[----:B------:R-:W-:Y:S02]  /*01b0*/  IMAD.MOV.U32 R11, RZ, RZ, RZ ;  /* 0x000000ffff0b7224 */ /* 0x000fe400078e00ff */
[----:B------:R-:W-:Y:S01]  /*01c0*/  IMAD.MOV.U32 R8, RZ, RZ, RZ ;  /* 0x000000ffff087224 */ /* 0x000fe200078e00ff */
[----:B------:R-:W-:Y:S01]  /*01d0*/  LOP3.LUT R3, R3, 0x80000000, RZ, 0xfc, !PT ;  /* 0x8000000003037812 */ /* 0x000fe200078efcff */
[----:B------:R-:W-:Y:S01]  /*01e0*/  UMOV UR5, URZ ;  /* 0x000000ff00057c82 */ /* 0x000fe20008000000 */
[----:B------:R-:W-:-:S05]  /*01f0*/  UMOV UR4, URZ ;  /* 0x000000ff00047c82 */ /* 0x000fca0008000000 */
.L_x_2:
[----:B0-----:R-:W-:Y:S01]  /*0200*/  MOV R6, UR8 ;  /* 0x0000000800067c02 */ /* 0x001fe20008000f00 */
[----:B------:R-:W-:-:S05]  /*0210*/  IMAD.U32 R7, RZ, RZ, UR9 ;  /* 0x00000009ff077e24 */ /* 0x000fca000f8e00ff */
[----:B------:R-:W2:Y:S01]  /*0220*/  LDG.E.CONSTANT R4, desc[UR6][R6.64] ;  /* 0x0000000606047981 */ /* 0x000ea2000c1e9900 */
[----:B------:R-:W-:Y:S01]  /*0230*/  UIADD3 UR4, UPT, UPT, UR4, 0x1, URZ ;  /* 0x0000000104047890 */ /* 0x000fe2000fffe0ff */
[C---:B------:R-:W-:Y:S01]  /*0240*/  ISETP.EQ.AND P0, PT, R8.reuse, RZ, PT ;  /* 0x000000ff0800720c */ /* 0x040fe20003f02270 */
[----:B------:R-:W-:Y:S01]  /*0250*/  UIADD3 UR8, UP1, UPT, UR8, 0x4, URZ ;  /* 0x0000000408087890 */ /* 0x000fe2000ff3e0ff */
[C---:B------:R-:W-:Y:S01]  /*0260*/  ISETP.EQ.AND P1, PT, R8.reuse, 0x4, PT ;  /* 0x000000040800780c */ /* 0x040fe20003f22270 */
[----:B------:R-:W-:Y:S01]  /*0270*/  UISETP.NE.AND UP0, UPT, UR4, 0x6, UPT ;  /* 0x000000060400788c */ /* 0x000fe2000bf05270 */
[C---:B------:R-:W-:Y:S01]  /*0280*/  ISETP.EQ.AND P2, PT, R8.reuse, 0x8, PT ;  /* 0x000000080800780c */ /* 0x040fe20003f42270 */
[----:B------:R-:W-:Y:S01]  /*0290*/  UIADD3.X UR9, UPT, UPT, URZ, UR9, URZ, UP1, !UPT ;  /* 0x00000009ff097290 */ /* 0x000fe20008ffe4ff */
[C---:B------:R-:W-:Y:S02]  /*02a0*/  ISETP.EQ.AND P3, PT, R8.reuse, 0xc, PT ;  /* 0x0000000c0800780c */ /* 0x040fe40003f62270 */
[----:B------:R-:W-:-:S02]  /*02b0*/  ISETP.EQ.AND P4, PT, R8, 0x10, PT ;  /* 0x000000100800780c */ /* 0x000fc40003f82270 */
[C---:B------:R-:W-:Y:S01]  /*02c0*/  ISETP.EQ.AND P5, PT, R8.reuse, 0x14, PT ;  /* 0x000000140800780c */ /* 0x040fe20003fa2270 */
[----:B------:R-:W-:Y:S02]  /*02d0*/  VIADD R8, R8, 0x4 ;  /* 0x0000000408087836 */ /* 0x000fe40000000000 */
[----:B--2---:R-:W-:-:S03]  /*02e0*/  IMAD.WIDE.U32 R4, R4, R3, RZ ;  /* 0x0000000304047225 */ /* 0x004fc600078e00ff */
[----:B------:R-:W-:-:S04]  /*02f0*/  IADD3 R4, P6, PT, R4, R11, RZ ;  /* 0x0000000b04047210 */ /* 0x000fc80007fde0ff */
[----:B------:R-:W-:Y:S01]  /*0300*/  IADD3.X R11, PT, PT, R5, UR5, RZ, P6, !PT ;  /* 0x00000005050b7c10 */ /* 0x000fe2000b7fe4ff */
[--C-:B------:R-:W-:Y:S01]  /*0310*/  @P0 IMAD.MOV.U32 R9, RZ, RZ, R4.reuse ;  /* 0x000000ffff090224 */ /* 0x100fe200078e0004 */
[----:B------:R-:W-:Y:S01]  /*0320*/  @P3 MOV R13, R4 ;  /* 0x00000004000d3202 */ /* 0x000fe20000000f00 */
[--C-:B------:R-:W-:Y:S02]  /*0330*/  @P1 IMAD.MOV.U32 R10, RZ, RZ, R4.reuse ;  /* 0x000000ffff0a1224 */ /* 0x100fe400078e0004 */
[--C-:B------:R-:W-:Y:S02]  /*0340*/  @P2 IMAD.MOV.U32 R12, RZ, RZ, R4.reuse ;  /* 0x000000ffff0c2224 */ /* 0x100fe400078e0004 */
[--C-:B------:R-:W-:Y:S02]  /*0350*/  @P4 IMAD.MOV.U32 R14, RZ, RZ, R4.reuse ;  /* 0x000000ffff0e4224 */ /* 0x100fe400078e0004 */
[----:B------:R-:W-:Y:S01]  /*0360*/  @P5 IMAD.MOV.U32 R15, RZ, RZ, R4 ;  /* 0x000000ffff0f5224 */ /* 0x000fe200078e0004 */
[----:B------:R-:W-:Y:S06]  /*0370*/  BRA.U UP0, `(.L_x_2) ;  /* 0xfffffffd00a07547 */ /* 0x000fec000b83ffff */
[----:B------:R-:W-:Y:S01]  /*0380*/  SHF.R.U32.HI R3, RZ, 0x17, R2 ;  /* 0x00000017ff037819 */ /* 0x000fe20000011602 */
[----:B------:R-:W-:Y:S03]  /*0390*/  BSSY.RECONVERGENT B1, `(.L_x_3) ;  /* 0x0000029000017945 */ /* 0x000fe60003800200 */
[C---:B------:R-:W-:Y:S02]  /*03a0*/  LOP3.LUT R4, R3.reuse, 0xe0, RZ, 0xc0, !PT ;  /* 0x000000e003047812 */ /* 0x040fe400078ec0ff */
[----:B------:R-:W-:-:S03]  /*03b0*/  LOP3.LUT P6, RZ, R3, 0x1f, RZ, 0xc0, !PT ;  /* 0x0000001f03ff7812 */ /* 0x000fc600078cc0ff */
[----:B------:R-:W-:-:S05]  /*03c0*/  VIADD R4, R4, 0xffffff80 ;  /* 0xffffff8004047836 */ /* 0x000fca0000000000 */
[----:B------:R-:W-:-:S04]  /*03d0*/  SHF.R.U32.HI R4, RZ, 0x5, R4 ;  /* 0x00000005ff047819 */ /* 0x000fc80000011604 */
[----:B------:R-:W-:-:S04]  /*03e0*/  LEA R6, -R4, RZ, 0x2 ;  /* 0x000000ff04067211 */ /* 0x000fc800078e11ff */
[C---:B------:R-:W-:Y:S02]  /*03f0*/  ISETP.EQ.AND P3, PT, R6.reuse, -0x18, PT ;  /* 0xffffffe80600780c */ /* 0x040fe40003f62270 */
[C---:B------:R-:W-:Y:S02]  /*0400*/  ISETP.EQ.AND P4, PT, R6.reuse, -0x14, PT ;  /* 0xffffffec0600780c */ /* 0x040fe40003f82270 */
[C---:B------:R-:W-:Y:S02]  /*0410*/  ISETP.EQ.AND P2, PT, R6.reuse, -0x10, PT ;  /* 0xfffffff00600780c */ /* 0x040fe40003f42270 */
[C---:B------:R-:W-:Y:S02]  /*0420*/  ISETP.EQ.AND P1, PT, R6.reuse, -0xc, PT ;  /* 0xfffffff40600780c */ /* 0x040fe40003f22270 */
[C---:B------:R-:W-:Y:S02]  /*0430*/  ISETP.EQ.AND P0, PT, R6.reuse, -0x8, PT ;  /* 0xfffffff80600780c */ /* 0x040fe40003f02270 */
[----:B------:R-:W-:-:S03]  /*0440*/  ISETP.EQ.AND P5, PT, R6, RZ, PT ;  /* 0x000000ff0600720c */ /* 0x000fc60003fa2270 */
[--C-:B------:R-:W-:Y:S01]  /*0450*/  @P3 IMAD.MOV.U32 R4, RZ, RZ, R9.reuse ;  /* 0x000000ffff043224 */ /* 0x100fe200078e0009 */
[C---:B------:R-:W-:Y:S01]  /*0460*/  ISETP.EQ.AND P3, PT, R6.reuse, -0x4, PT ;  /* 0xfffffffc0600780c */ /* 0x040fe20003f62270 */
[----:B------:R-:W-:Y:S02]  /*0470*/  @P4 IMAD.MOV.U32 R5, RZ, RZ, R9 ;  /* 0x000000ffff054224 */ /* 0x000fe400078e0009 */
[----:B------:R-:W-:Y:S01]  /*0480*/  @P4 IMAD.MOV.U32 R4, RZ, RZ, R10 ;  /* 0x000000ffff044224 */ /* 0x000fe200078e000a */
[----:B------:R-:W-:Y:S01]  /*0490*/  ISETP.EQ.AND P4, PT, R6, 0x4, PT ;  /* 0x000000040600780c */ /* 0x000fe20003f82270 */
[----:B------:R-:W-:Y:S01]  /*04a0*/  @P2 IMAD.MOV.U32 R4, RZ, RZ, R12 ;  /* 0x000000ffff042224 */ /* 0x000fe200078e000c */
[----:B------:R-:W-:Y:S01]  /*04b0*/  @P2 MOV R5, R10 ;  /* 0x0000000a00052202 */ /* 0x000fe20000000f00 */
[----:B------:R-:W-:Y:S02]  /*04c0*/  @P1 IMAD.MOV.U32 R4, RZ, RZ, R13 ;  /* 0x000000ffff041224 */ /* 0x000fe400078e000d */
[----:B------:R-:W-:-:S02]  /*04d0*/  @P0 IMAD.MOV.U32 R4, RZ, RZ, R14 ;  /* 0x000000ffff040224 */ /* 0x000fc400078e000e */
[----:B------:R-:W-:Y:S01]  /*04e0*/  @P1 IMAD.MOV.U32 R5, RZ, RZ, R12 ;  /* 0x000000ffff051224 */ /* 0x000fe200078e000c */
[----:B------:R-:W-:Y:S01]  /*04f0*/  @P0 MOV R5, R13 ;  /* 0x0000000d00050202 */ /* 0x000fe20000000f00 */
[----:B------:R-:W-:Y:S02]  /*0500*/  @P3 IMAD.MOV.U32 R4, RZ, RZ, R15 ;  /* 0x000000ffff043224 */ /* 0x000fe400078e000f */
[--C-:B------:R-:W-:Y:S02]  /*0510*/  @P5 IMAD.MOV.U32 R4, RZ, RZ, R11.reuse ;  /* 0x000000ffff045224 */ /* 0x100fe400078e000b */
[----:B------:R-:W-:Y:S01]  /*0520*/  @P3 IMAD.MOV.U32 R5, RZ, RZ, R14 ;  /* 0x000000ffff053224 */ /* 0x000fe200078e000e */
[----:B------:R-:W-:Y:S01]  /*0530*/  @P5 MOV R5, R15 ;  /* 0x0000000f00055202 */ /* 0x000fe20000000f00 */
[----:B------:R-:W-:Y:S02]  /*0540*/  @P4 IMAD.MOV.U32 R5, RZ, RZ, R11 ;  /* 0x000000ffff054224 */ /* 0x000fe400078e000b */
[----:B------:R-:W-:Y:S01]  /*0550*/  IMAD.MOV.U32 R8, RZ, RZ, R4 ;  /* 0x000000ffff087224 */ /* 0x000fe200078e0004 */
[----:B------:R-:W-:Y:S06]  /*0560*/  @!P6 BRA `(.L_x_4) ;  /* 0x00000000002ce947 */ /* 0x000fec0003800000 */
[----:B------:R-:W-:Y:S01]  /*0570*/  @P2 MOV R4, R9 ;  /* 0x0000000900042202 */ /* 0x000fe20000000f00 */
[----:B------:R-:W-:Y:S01]  /*0580*/  @P1 IMAD.MOV.U32 R4, RZ, RZ, R10 ;  /* 0x000000ffff041224 */ /* 0x000fe200078e000a */
[----:B------:R-:W-:Y:S01]  /*0590*/  LOP3.LUT R3, R3, 0x1f, RZ, 0xc0, !PT ;  /* 0x0000001f03037812 */ /* 0x000fe200078ec0ff */
[----:B------:R-:W-:Y:S01]  /*05a0*/  @P0 IMAD.MOV.U32 R4, RZ, RZ, R12 ;  /* 0x000000ffff040224 */ /* 0x000fe200078e000c */
[----:B------:R-:W-:Y:S01]  /*05b0*/  ISETP.EQ.AND P0, PT, R6, 0x8, PT ;  /* 0x000000080600780c */ /* 0x000fe20003f02270 */
[----:B------:R-:W-:Y:S01]  /*05c0*/  @P3 IMAD.MOV.U32 R4, RZ, RZ, R13 ;  /* 0x000000ffff043224 */ /* 0x000fe200078e000d */
[----:B------:R-:W-:Y:S01]  /*05d0*/  @P5 MOV R4, R14 ;  /* 0x0000000e00045202 */ /* 0x000fe20000000f00 */
[----:B------:R-:W-:Y:S01]  /*05e0*/  @P4 IMAD.MOV.U32 R4, RZ, RZ, R15 ;  /* 0x000000ffff044224 */ /* 0x000fe200078e000f */
[----:B------:R-:W-:-:S09]  /*05f0*/  SHF.L.W.U32.HI R8, R5, R3, R8 ;  /* 0x0000000305087219 */ /* 0x000fd20000010e08 */
[----:B------:R-:W-:-:S05]  /*0600*/  @P0 IMAD.MOV.U32 R4, RZ, RZ, R11 ;  /* 0x000000ffff040224 */ /* 0x000fca00078e000b */
[----:B------:R-:W-:-:S07]  /*0610*/  SHF.L.W.U32.HI R5, R4, R3, R5 ;  /* 0x0000000304057219 */ /* 0x000fce0000010e05 */
.L_x_4:
[----:B------:R-:W-:Y:S05]  /*0620*/  BSYNC.RECONVERGENT B1 ;  /* 0x0000000000017941 */ /* 0x000fea0003800200 */
.L_x_3:
[C---:B------:R-:W-:Y:S01]  /*0630*/  SHF.L.W.U32.HI R3, R5.reuse, 0x2, R8 ;  /* 0x0000000205037819 */ /* 0x040fe20000010e08 */
[----:B------:R-:W-:Y:S01]  /*0640*/  IMAD.SHL.U32 R5, R5, 0x4, RZ ;  /* 0x0000000405057824 */ /* 0x000fe200078e00ff */
[----:B------:R-:W-:Y:S01]  /*0650*/  UMOV UR4, 0x54442d19 ;  /* 0x54442d1900047882 */ /* 0x000fe20000000000 */
[----:B------:R-:W-:Y:S01]  /*0660*/  UMOV UR5, 0x3bf921fb ;  /* 0x3bf921fb00057882 */ /* 0x000fe20000000000 */
[----:B------:R-:W-:Y:S02]  /*0670*/  SHF.R.S32.HI R4, RZ, 0x1f, R3 ;  /* 0x0000001fff047819 */ /* 0x000fe40000011403 */
[----:B------:R-:W-:Y:S02]  /*0680*/  ISETP.GE.AND P0, PT, R2, RZ, PT ;  /* 0x000000ff0200720c */ /* 0x000fe40003f06270 */
[C---:B------:R-:W-:Y:S02]  /*0690*/  LOP3.LUT R6, R4.reuse, R5, RZ, 0x3c, !PT ;  /* 0x0000000504067212 */ /* 0x040fe400078e3cff */
[----:B------:R-:W-:-:S02]  /*06a0*/  LOP3.LUT R7, R4, R3, RZ, 0x3c, !PT ;  /* 0x0000000304077212 */ /* 0x000fc400078e3cff */
[----:B------:R-:W-:Y:S02]  /*06b0*/  SHF.R.U32.HI R8, RZ, 0x1e, R8 ;  /* 0x0000001eff087819 */ /* 0x000fe40000011608 */
[----:B------:R-:W0:Y:S01]  /*06c0*/  I2F.F64.S64 R4, R6 ;  /* 0x0000000600047312 */ /* 0x000e220000301c00 */
[C---:B------:R-:W-:Y:S02]  /*06d0*/  LOP3.LUT R2, R3.reuse, R2, RZ, 0x3c, !PT ;  /* 0x0000000203027212 */ /* 0x040fe400078e3cff */
[----:B------:R-:W-:Y:S02]  /*06e0*/  LEA.HI R8, R3, R8, RZ, 0x1 ;  /* 0x0000000803087211 */ /* 0x000fe400078f08ff */
[----:B------:R-:W-:Y:S02]  /*06f0*/  ISETP.GE.AND P1, PT, R2, RZ, PT ;  /* 0x000000ff0200720c */ /* 0x000fe40003f26270 */
[----:B------:R-:W-:-:S05]  /*0700*/  IADD3 R2, PT, PT, -R8, RZ, RZ ;  /* 0x000000ff08027210 */ /* 0x000fca0007ffe1ff */
[----:B------:R-:W-:Y:S01]  /*0710*/  @!P0 IMAD.MOV.U32 R8, RZ, RZ, R2 ;  /* 0x000000ffff088224 */ /* 0x000fe200078e0002 */
[----:B0-----:R-:W-:-:S10]  /*0720*/  DMUL R4, R4, UR4 ;  /* 0x0000000404047c28 */ /* 0x001fd40008000000 */
[----:B------:R-:W0:Y:S02]  /*0730*/  F2F.F32.F64 R4, R4 ;  /* 0x0000000400047310 */ /* 0x000e240000301000 */
[----:B0-----:R-:W-:-:S07]  /*0740*/  FSEL R6, -R4, R4, !P1 ;  /* 0x0000000404067208 */ /* 0x001fce0004800100 */
.L_x_1:
[----:B------:R-:W-:Y:S05]  /*0750*/  BSYNC.RECONVERGENT B0 ;  /* 0x0000000000007941 */ /* 0x000fea0003800200 */
.L_x_0:
[----:B------:R-:W-:Y:S02]  /*0760*/  IMAD.MOV.U32 R3, RZ, RZ, 0x3c190000 ;  /* 0x3c190000ff037424 */ /* 0x000fe400078e00ff */
[C---:B------:R-:W-:Y:S01]  /*0770*/  FMUL R4, R6.reuse, R6 ;  /* 0x0000000606047220 */ /* 0x040fe20000400000 */
[----:B------:R-:W-:Y:S02]  /*0780*/  FSETP.NEU.AND P0, PT, |R6|, 0.00049096695147454738617, PT ;  /* 0x3a00b43c0600780b */ /* 0x000fe40003f0d200 */
[----:B------:R-:W-:Y:S01]  /*0790*/  LOP3.LUT R8, R8, 0x1, RZ, 0xc0, !PT ;  /* 0x0000000108087812 */ /* 0x000fe200078ec0ff */
[----:B------:R-:W-:-:S03]  /*07a0*/  FFMA R3, R4, R3, 0.003265380859375 ;  /* 0x3b56000004037423 */ /* 0x000fc60000000003 */
[----:B------:R-:W-:Y:S01]  /*07b0*/  ISETP.NE.U32.AND P1, PT, R8, 0x1, PT ;  /* 0x000000010800780c */ /* 0x000fe20003f25070 */
[----:B------:R-:W-:-:S04]  /*07c0*/  FFMA R3, R4, R3, 0.0242919921875 ;  /* 0x3cc7000004037423 */ /* 0x000fc80000000003 */
[----:B------:R-:W-:-:S04]  /*07d0*/  FFMA R3, R4, R3, 0.053466796875 ;  /* 0x3d5b000004037423 */ /* 0x000fc80000000003 */
[C---:B------:R-:W-:Y:S02]  /*07e0*/  FFMA R5, R4.reuse, R3, 0.13337790966033935547 ;  /* 0x3e08943804057423 */ /* 0x040fe40000000003 */
[----:B------:R-:W0:Y:S02]  /*07f0*/  LDC.64 R2, c[0x0][0x380] ;  /* 0x0000e000ff027b82 */ /* 0x000e240000000a00 */
[C---:B------:R-:W-:Y:S01]  /*0800*/  FFMA R5, R4.reuse, R5, 0.33333230018615722656 ;  /* 0x3eaaaa8804057423 */ /* 0x040fe20000000005 */
[----:B------:R-:W-:-:S04]  /*0810*/  FMUL R4, R4, R6 ;  /* 0x0000000604047220 */ /* 0x000fc80000400000 */
[----:B------:R-:W-:-:S06]  /*0820*/  @P0 FFMA R6, R5, R4, R6 ;  /* 0x0000000405060223 */ /* 0x000fcc0000000006 */
[----:B------:R-:W1:Y:S01]  /*0830*/  @!P1 MUFU.RCP R6, -R6 ;  /* 0x8000000600069308 */ /* 0x000e620000001000 */
[----:B0-----:R-:W-:-:S05]  /*0840*/  IMAD.WIDE.U32 R2, R0, 0x4, R2 ;  /* 0x0000000400027825 */ /* 0x001fca00078e0002 */
[----:B-1----:R-:W-:Y:S01]  /*0850*/  STG.E desc[UR6][R2.64], R6 ;  /* 0x0000000602007986 */ /* 0x002fe2000c101906 */
[----:B------:R-:W-:Y:S05]  /*0860*/  EXIT ;  /* 0x000000000000794d */ /* 0x000fea0003800000 */
.L_x_5:
[----:B------:R-:W-:-:S00]  /*0870*/  BRA `(.L_x_5) ;  /* 0xfffffffc00fc7947 */ /* 0x000fc0000383ffff */
[----:B------:R-:W-:-:S00]  /*0880*/  NOP ;  /* 0x0000000000007918 */ /* 0x000fc00000000000 */
[----:B------:R-:W-:-:S00]  /*0890*/  NOP ;  /* 0x0000000000007918 */ /* 0x000fc00000000000 */
[----:B------:R-:W-:-:S00]  /*08a0*/  NOP ;  /* 0x0000000000007918 */ /* 0x000fc00000000000 */
[----:B------:R-:W-:-:S00]  /*08b0*/  NOP ;  /* 0x0000000000007918 */ /* 0x000fc00000000000 */
[----:B------:R-:W-:-:S00]  /*08c0*/  NOP ;  /* 0x0000000000007918 */ /* 0x000fc00000000000 */
[----:B------:R-:W-:-:S00]  /*08d0*/  NOP ;  /* 0x0000000000007918 */ /* 0x000fc00000000000 */
[----:B------:R-:W-:-:S00]  /*08e0*/  NOP ;  /* 0x0000000000007918 */ /* 0x000fc00000000000 */
[----:B------:R-:W-:-:S00]  /*08f0*/  NOP ;  /* 0x0000000000007918 */ /* 0x000fc00000000000 */
.L_x_6:


//--------------------- .nv.global.init           --------------------------
	.section	.nv.global.init,"aw",@progbits
	.align	4
.nv.global.init:
	.type		__cudart_i2opi_f,@object
	.size		__cudart_i2opi_f,(.L_0 - __cudart_i2opi_f)
__cudart_i2opi_f:
        /*0000*/ 	.byte	0x41, 0x90, 0x43, 0x3c, 0x99, 0x95, 0x62, 0xdb, 0xc0, 0xdd, 0x34, 0xf5, 0xd1, 0x57, 0x27, 0xfc
        /*0010*/ 	.byte	0x29, 0x15, 0x44, 0x4e, 0x6e, 0x83, 0xf9, 0xa2
.L_0:


//--------------------- .nv.shared.reserved.0     --------------------------
	.section	.nv.shared.reserved.0,"aw",@nobits
	.weak		__nv_reservedSMEM_offset_0_alias
	.size		__nv_reservedSMEM_offset_0_alias, 0, 64
	.other		__nv_reservedSMEM_offset_0_alias,@"STO_CUDA_RESERVED_SHARED STV_DEFAULT"
__nv_reservedSMEM_offset_0_alias:
	.zero		0
	.zero		64


//--------------------- .nv.constant0.default_function_kernel --------------------------
	.section	.nv.constant0.default_function_kernel,"a",@progbits
	.sectionflags	@""
	.align	4
.nv.constant0.default_function_kernel:
	.zero		912


//--------------------- SYMBOLS --------------------------

	.type		.nv.reservedSmem.offset0,@object
	.size		.nv.reservedSmem.offset0,0x4
